//
// Generated by NVIDIA NVVM Compiler
//
// Compiler Build ID: CL-36424714
// Cuda compilation tools, release 13.0, V13.0.88
// Based on NVVM 20.0.0
//

.version 9.0
.target sm_100
.address_size 64

	// .globl	transpose
// _ZZ9transposeE4tile has been demoted

.visible .entry transpose(
	.param .u64 .ptr .align 1 transpose_param_0,
	.param .u64 .ptr .align 1 transpose_param_1,
	.param .u32 transpose_param_2,
	.param .u32 transpose_param_3
)
{
	.reg .pred 	%p<25>;
	.reg .b32 	%r<37>;
	.reg .b32 	%f<17>;
	.reg .b64 	%rd<21>;
	// demoted variable
	.shared .align 8 .b8 _ZZ9transposeE4tile[8448];
	ld.param.u64 	%rd3, [transpose_param_0];
	ld.param.u64 	%rd4, [transpose_param_1];
	ld.param.u32 	%r20, [transpose_param_2];
	ld.param.u32 	%r19, [transpose_param_3];
	cvta.to.global.u64 	%rd1, %rd3;
	cvta.to.global.u64 	%rd2, %rd4;
	mov.u32 	%r21, %ctaid.x;
	shl.b32 	%r1, %r21, 5;
	mov.u32 	%r2, %tid.x;
	add.s32 	%r3, %r1, %r2;
	mov.u32 	%r22, %ctaid.y;
	shl.b32 	%r4, %r22, 5;
	mov.u32 	%r5, %tid.y;
	add.s32 	%r23, %r4, %r5;
	setp.ge.u32 	%p1, %r3, %r19;
	shl.b32 	%r24, %r2, 3;
	mov.u32 	%r25, _ZZ9transposeE4tile;
	add.s32 	%r7, %r25, %r24;
	setp.ge.u32 	%p2, %r23, %r20;
	mad.lo.s32 	%r8, %r5, 264, %r7;
	or.pred  	%p3, %p1, %p2;
	@%p3 bra 	$L__BB0_2;
	mad.lo.s32 	%r26, %r23, %r19, %r3;
	mul.wide.u32 	%rd5, %r26, 8;
	add.s64 	%rd6, %rd1, %rd5;
	ld.global.nc.v2.f32 	{%f1, %f2}, [%rd6];
	st.shared.v2.f32 	[%r8], {%f1, %f2};
$L__BB0_2:
	setp.ge.u32 	%p4, %r3, %r19;
	add.s32 	%r9, %r23, 8;
	setp.ge.u32 	%p5, %r9, %r20;
	or.pred  	%p6, %p4, %p5;
	@%p6 bra 	$L__BB0_4;
	mad.lo.s32 	%r27, %r9, %r19, %r3;
	mul.wide.u32 	%rd7, %r27, 8;
	add.s64 	%rd8, %rd1, %rd7;
	ld.global.nc.v2.f32 	{%f3, %f4}, [%rd8];
	st.shared.v2.f32 	[%r8+2112], {%f3, %f4};
$L__BB0_4:
	setp.ge.u32 	%p7, %r3, %r19;
	add.s32 	%r10, %r23, 16;
	setp.ge.u32 	%p8, %r10, %r20;
	or.pred  	%p9, %p7, %p8;
	@%p9 bra 	$L__BB0_6;
	mad.lo.s32 	%r28, %r10, %r19, %r3;
	mul.wide.u32 	%rd9, %r28, 8;
	add.s64 	%rd10, %rd1, %rd9;
	ld.global.nc.v2.f32 	{%f5, %f6}, [%rd10];
	st.shared.v2.f32 	[%r8+4224], {%f5, %f6};
$L__BB0_6:
	setp.ge.u32 	%p10, %r3, %r19;
	add.s32 	%r11, %r23, 24;
	setp.ge.u32 	%p11, %r11, %r20;
	or.pred  	%p12, %p10, %p11;
	@%p12 bra 	$L__BB0_8;
	mad.lo.s32 	%r29, %r11, %r19, %r3;
	mul.wide.u32 	%rd11, %r29, 8;
	add.s64 	%rd12, %rd1, %rd11;
	ld.global.nc.v2.f32 	{%f7, %f8}, [%rd12];
	st.shared.v2.f32 	[%r8+6336], {%f7, %f8};
$L__BB0_8:
	bar.sync 	0;
	add.s32 	%r12, %r4, %r2;
	add.s32 	%r13, %r1, %r5;
	setp.ge.u32 	%p13, %r12, %r20;
	shl.b32 	%r30, %r2, 8;
	add.s32 	%r31, %r7, %r30;
	setp.ge.u32 	%p14, %r13, %r19;
	shl.b32 	%r32, %r5, 3;
	add.s32 	%r14, %r31, %r32;
	or.pred  	%p15, %p13, %p14;
	@%p15 bra 	$L__BB0_10;
	mad.lo.s32 	%r33, %r13, %r20, %r12;
	mul.wide.u32 	%rd13, %r33, 8;
	add.s64 	%rd14, %rd2, %rd13;
	ld.shared.v2.f32 	{%f9, %f10}, [%r14];
	st.global.v2.f32 	[%rd14], {%f9, %f10};
$L__BB0_10:
	setp.ge.u32 	%p16, %r12, %r20;
	add.s32 	%r15, %r13, 8;
	setp.ge.u32 	%p17, %r15, %r19;
	or.pred  	%p18, %p16, %p17;
	@%p18 bra 	$L__BB0_12;
	mad.lo.s32 	%r34, %r15, %r20, %r12;
	mul.wide.u32 	%rd15, %r34, 8;
	add.s64 	%rd16, %rd2, %rd15;
	ld.shared.v2.f32 	{%f11, %f12}, [%r14+64];
	st.global.v2.f32 	[%rd16], {%f11, %f12};
$L__BB0_12:
	setp.ge.u32 	%p19, %r12, %r20;
	add.s32 	%r16, %r13, 16;
	setp.ge.u32 	%p20, %r16, %r19;
	or.pred  	%p21, %p19, %p20;
	@%p21 bra 	$L__BB0_14;
	mad.lo.s32 	%r35, %r16, %r20, %r12;
	mul.wide.u32 	%rd17, %r35, 8;
	add.s64 	%rd18, %rd2, %rd17;
	ld.shared.v2.f32 	{%f13, %f14}, [%r14+128];
	st.global.v2.f32 	[%rd18], {%f13, %f14};
$L__BB0_14:
	setp.ge.u32 	%p22, %r12, %r20;
	add.s32 	%r17, %r13, 24;
	setp.ge.u32 	%p23, %r17, %r19;
	or.pred  	%p24, %p22, %p23;
	@%p24 bra 	$L__BB0_16;
	mad.lo.s32 	%r36, %r17, %r20, %r12;
	mul.wide.u32 	%rd19, %r36, 8;
	add.s64 	%rd20, %rd2, %rd19;
	ld.shared.v2.f32 	{%f15, %f16}, [%r14+192];
	st.global.v2.f32 	[%rd20], {%f15, %f16};
$L__BB0_16:
	ret;

}


// ===== COMPILED SASS (sm_100) =====

	.target	sm_100

	.elftype	@"ET_EXEC"


//--------------------- .note.nv.tkinfo           --------------------------
	.section	.note.nv.tkinfo,"",@"SHT_NOTE"
	.sectionflags	@"SHF_NOTE_NV_TKINFO"
	.tkinfo
        /*0018*/ 	.word	0x00000002
        /*0030*/ 	.string	""
        /*0030*/ 	.string	"ptxas"
        /*0030*/ 	.string	"Cuda compilation tools, release 13.0, V13.0.88"
        /*0030*/ 	.string	"Build cuda_13.0.r13.0/compiler.36424714_0"
        /*0030*/ 	.string	"-arch sm_100 -m 64 "



//--------------------- .note.nv.cuinfo           --------------------------
	.section	.note.nv.cuinfo,"",@"SHT_NOTE"
	.sectionflags	@"SHF_NOTE_NV_CUINFO"
        /*0018*/ 	.short	0x0002
        /*001a*/ 	.short	0x0064
        /*001c*/ 	.short	0x0082
	.zero		2


//--------------------- .nv.info                  --------------------------
	.section	.nv.info,"",@"SHT_CUDA_INFO"
	.align	4


	//----- nvinfo : EIATTR_REGCOUNT
	.align		4
        /*0000*/ 	.byte	0x04, 0x2f
        /*0002*/ 	.short	(.L_1 - .L_0)
	.align		4
.L_0:
        /*0004*/ 	.word	index@(transpose)
        /*0008*/ 	.word	0x00000020


	//----- nvinfo : EIATTR_FRAME_SIZE
	.align		4
.L_1:
        /*000c*/ 	.byte	0x04, 0x11
        /*000e*/ 	.short	(.L_3 - .L_2)
	.align		4
.L_2:
        /*0010*/ 	.word	index@(transpose)
        /*0014*/ 	.word	0x00000000


	//----- nvinfo : EIATTR_MIN_STACK_SIZE
	.align		4
.L_3:
        /*0018*/ 	.byte	0x04, 0x12
        /*001a*/ 	.short	(.L_5 - .L_4)
	.align		4
.L_4:
        /*001c*/ 	.word	index@(transpose)
        /*0020*/ 	.word	0x00000000
.L_5:


//--------------------- .nv.compat                --------------------------
	.section	.nv.compat,"",@"SHT_CUDA_COMPAT_INFO"
	.align	4
        /*0000*/ 	.byte	0x02, 0x09, 0x00, 0x00, 0x02, 0x02, 0x01, 0x00, 0x02, 0x05, 0x05, 0x00, 0x03, 0x07, 0x01, 0x01
        /*0010*/ 	.byte	0x02, 0x03, 0x00, 0x00, 0x02, 0x06, 0x01, 0x00, 0x04, 0x0b, 0x08, 0x00, 0x09, 0x00, 0x00, 0x00
        /*0020*/ 	.byte	0x00, 0x00, 0x00, 0x00


//--------------------- .nv.info.transpose        --------------------------
	.section	.nv.info.transpose,"",@"SHT_CUDA_INFO"
	.sectionflags	@""
	.align	4


	//----- nvinfo : EIATTR_CUDA_API_VERSION
	.align		4
        /*0000*/ 	.byte	0x04, 0x37
        /*0002*/ 	.short	(.L_7 - .L_6)
.L_6:
        /*0004*/ 	.word	0x00000082


	//----- nvinfo : EIATTR_KPARAM_INFO
	.align		4
.L_7:
        /*0008*/ 	.byte	0x04, 0x17
        /*000a*/ 	.short	(.L_9 - .L_8)
.L_8:
        /*000c*/ 	.word	0x00000000
        /*0010*/ 	.short	0x0003
        /*0012*/ 	.short	0x0014
        /*0014*/ 	.byte	0x00, 0xf0, 0x11, 0x00


	//----- nvinfo : EIATTR_KPARAM_INFO
	.align		4
.L_9:
        /*0018*/ 	.byte	0x04, 0x17
        /*001a*/ 	.short	(.L_11 - .L_10)
.L_10:
        /*001c*/ 	.word	0x00000000
        /*0020*/ 	.short	0x0002
        /*0022*/ 	.short	0x0010
        /*0024*/ 	.byte	0x00, 0xf0, 0x11, 0x00


	//----- nvinfo : EIATTR_KPARAM_INFO
	.align		4
.L_11:
        /*0028*/ 	.byte	0x04, 0x17
        /*002a*/ 	.short	(.L_13 - .L_12)
.L_12:
        /*002c*/ 	.word	0x00000000
        /*0030*/ 	.short	0x0001
        /*0032*/ 	.short	0x0008
        /*0034*/ 	.byte	0x00, 0xf5, 0x21, 0x00


	//----- nvinfo : EIATTR_KPARAM_INFO
	.align		4
.L_13:
        /*0038*/ 	.byte	0x04, 0x17
        /*003a*/ 	.short	(.L_15 - .L_14)
.L_14:
        /*003c*/ 	.word	0x00000000
        /*0040*/ 	.short	0x0000
        /*0042*/ 	.short	0x0000
        /*0044*/ 	.byte	0x00, 0xf5, 0x21, 0x00


	//----- nvinfo : EIATTR_SPARSE_MMA_MASK
	.align		4
.L_15:
        /*0048*/ 	.byte	0x03, 0x50
        /*004a*/ 	.short	0x0000


	//----- nvinfo : EIATTR_MAXREG_COUNT
	.align		4
        /*004c*/ 	.byte	0x03, 0x1b
        /*004e*/ 	.short	0x00ff


	//----- nvinfo : EIATTR_NUM_BARRIERS
	.align		4
        /*0050*/ 	.byte	0x02, 0x4c
        /*0052*/ 	.byte	0x01
	.zero		1


	//----- nvinfo : EIATTR_MERCURY_ISA_VERSION
	.align		4
        /*0054*/ 	.byte	0x03, 0x5f
        /*0056*/ 	.short	0x0101


	//----- nvinfo : EIATTR_VRC_CTA_INIT_COUNT
	.align		4
        /*0058*/ 	.byte	0x02, 0x4a
	.zero		1
	.zero		1


	//----- nvinfo : EIATTR_EXIT_INSTR_OFFSETS
	.align		4
        /*005c*/ 	.byte	0x04, 0x1c
        /*005e*/ 	.short	(.L_17 - .L_16)


	//   ....[0]....
.L_16:
        /*0060*/ 	.word	0x000004c0


	//   ....[1]....
        /*0064*/ 	.word	0x00000520


	//----- nvinfo : EIATTR_CBANK_PARAM_SIZE
	.align		4
.L_17:
        /*0068*/ 	.byte	0x03, 0x19
        /*006a*/ 	.short	0x0018


	//----- nvinfo : EIATTR_PARAM_CBANK
	.align		4
        /*006c*/ 	.byte	0x04, 0x0a
        /*006e*/ 	.short	(.L_19 - .L_18)
	.align		4
.L_18:
        /*0070*/ 	.word	index@(.nv.constant0.transpose)
        /*0074*/ 	.short	0x0380
        /*0076*/ 	.short	0x0018


	//----- nvinfo : EIATTR_SW_WAR
	.align		4
.L_19:
        /*0078*/ 	.byte	0x04, 0x36
        /*007a*/ 	.short	(.L_21 - .L_20)
.L_20:
        /*007c*/ 	.word	0x00000008
.L_21:


//--------------------- .nv.callgraph             --------------------------
	.section	.nv.callgraph,"",@"SHT_CUDA_CALLGRAPH"
	.align	4
	.sectionentsize	8
	.align		4
        /*0000*/ 	.word	0x00000000
	.align		4
        /*0004*/ 	.word	0xffffffff
	.align		4
        /*0008*/ 	.word	0x00000000
	.align		4
        /*000c*/ 	.word	0xfffffffe
	.align		4
        /*0010*/ 	.word	0x00000000
	.align		4
        /*0014*/ 	.word	0xfffffffd
	.align		4
        /*0018*/ 	.word	0x00000000
	.align		4
        /*001c*/ 	.word	0xfffffffc


//--------------------- .text.transpose           --------------------------
	.section	.text.transpose,"ax",@progbits
	.align	128
        .global         transpose
        .type           transpose,@function
        .size           transpose,(.L_x_1 - transpose)
        .other          transpose,@"STO_CUDA_ENTRY STV_DEFAULT"
transpose:
.text.transpose:
[----:B------:R-:W-:Y:S01]  /*0000*/  LDC R1, c[0x0][0x37c] ;  /* 0x0000df00ff017b82 */ /* 0x000fe20000000800 */
[----:B------:R-:W0:Y:S01]  /*0010*/  S2R R2, SR_TID.Y ;  /* 0x0000000000027919 */ /* 0x000e220000002200 */
[----:B------:R-:W1:Y:S01]  /*0020*/  LDCU.64 UR8, c[0x0][0x390] ;  /* 0x00007200ff0877ac */ /* 0x000e620008000a00 */
[----:B------:R-:W0:Y:S01]  /*0030*/  S2R R3, SR_CTAID.Y ;  /* 0x0000000000037919 */ /* 0x000e220000002600 */
[----:B------:R-:W2:Y:S01]  /*0040*/  LDCU.64 UR6, c[0x0][0x358] ;  /* 0x00006b00ff0677ac */ /* 0x000ea20008000a00 */
[----:B------:R-:W3:Y:S01]  /*0050*/  S2R R9, SR_CTAID.X ;  /* 0x0000000000097919 */ /* 0x000ee20000002500 */
[----:B------:R-:W3:Y:S01]  /*0060*/  S2R R0, SR_TID.X ;  /* 0x0000000000007919 */ /* 0x000ee20000002100 */
[----:B0-----:R-:W-:-:S04]  /*0070*/  IMAD R15, R3, 0x20, R2 ;  /* 0x00000020030f7824 */ /* 0x001fc800078e0202 */
[C---:B------:R-:W-:Y:S01]  /*0080*/  VIADD R19, R15.reuse, 0x10 ;  /* 0x000000100f137836 */ /* 0x040fe20000000000 */
[C---:B------:R-:W-:Y:S02]  /*0090*/  IADD3 R17, PT, PT, R15.reuse, 0x8, RZ ;  /* 0x000000080f117810 */ /* 0x040fe40007ffe0ff */
[----:B------:R-:W-:Y:S01]  /*00a0*/  IADD3 R21, PT, PT, R15, 0x18, RZ ;  /* 0x000000180f157810 */ /* 0x000fe20007ffe0ff */
[----:B---3--:R-:W-:Y:S01]  /*00b0*/  IMAD R8, R9, 0x20, R0 ;  /* 0x0000002009087824 */ /* 0x008fe200078e0200 */
[----:B-1----:R-:W-:Y:S02]  /*00c0*/  ISETP.GE.U32.AND P3, PT, R17, UR8, PT ;  /* 0x0000000811007c0c */ /* 0x002fe4000bf66070 */
[----:B------:R-:W-:Y:S02]  /*00d0*/  ISETP.GE.U32.AND P2, PT, R19, UR8, PT ;  /* 0x0000000813007c0c */ /* 0x000fe4000bf46070 */
[----:B------:R-:W-:Y:S02]  /*00e0*/  ISETP.GE.U32.AND P1, PT, R21, UR8, PT ;  /* 0x0000000815007c0c */ /* 0x000fe4000bf26070 */
[----:B------:R-:W-:-:S02]  /*00f0*/  ISETP.GE.U32.AND P0, PT, R15, UR8, PT ;  /* 0x000000080f007c0c */ /* 0x000fc4000bf06070 */
[C---:B------:R-:W-:Y:S02]  /*0100*/  ISETP.GE.U32.OR P3, PT, R8.reuse, UR9, P3 ;  /* 0x0000000908007c0c */ /* 0x040fe40009f66470 */
[C---:B------:R-:W-:Y:S02]  /*0110*/  ISETP.GE.U32.OR P2, PT, R8.reuse, UR9, P2 ;  /* 0x0000000908007c0c */ /* 0x040fe40009746470 */
[C---:B------:R-:W-:Y:S02]  /*0120*/  ISETP.GE.U32.OR P1, PT, R8.reuse, UR9, P1 ;  /* 0x0000000908007c0c */ /* 0x040fe40008f26470 */
[----:B------:R-:W-:-:S07]  /*0130*/  ISETP.GE.U32.OR P0, PT, R8, UR9, P0 ;  /* 0x0000000908007c0c */ /* 0x000fce0008706470 */
[----:B------:R-:W0:Y:S01]  /*0140*/  @!P3 LDC.64 R10, c[0x0][0x380] ;  /* 0x0000e000ff0abb82 */ /* 0x000e220000000a00 */
[--C-:B------:R-:W-:Y:S02]  /*0150*/  @!P3 IMAD R17, R17, UR9, R8.reuse ;  /* 0x000000091111bc24 */ /* 0x100fe4000f8e0208 */
[--C-:B------:R-:W-:Y:S02]  /*0160*/  @!P2 IMAD R19, R19, UR9, R8.reuse ;  /* 0x000000091313ac24 */ /* 0x100fe4000f8e0208 */
[--C-:B------:R-:W-:Y:S02]  /*0170*/  @!P1 IMAD R23, R21, UR9, R8.reuse ;  /* 0x0000000915179c24 */ /* 0x100fe4000f8e0208 */
[----:B------:R-:W-:Y:S01]  /*0180*/  @!P0 IMAD R15, R15, UR9, R8 ;  /* 0x000000090f0f8c24 */ /* 0x000fe2000f8e0208 */
[----:B------:R-:W1:Y:S08]  /*0190*/  @!P2 LDC.64 R6, c[0x0][0x380] ;  /* 0x0000e000ff06ab82 */ /* 0x000e700000000a00 */
[----:B------:R-:W3:Y:S08]  /*01a0*/  @!P1 LDC.64 R4, c[0x0][0x380] ;  /* 0x0000e000ff049b82 */ /* 0x000ef00000000a00 */
[----:B------:R-:W4:Y:S01]  /*01b0*/  @!P0 LDC.64 R12, c[0x0][0x380] ;  /* 0x0000e000ff0c8b82 */ /* 0x000f220000000a00 */
[----:B0-----:R-:W-:-:S04]  /*01c0*/  @!P3 IMAD.WIDE.U32 R10, R17, 0x8, R10 ;  /* 0x00000008110ab825 */ /* 0x001fc800078e000a */
[----:B-1----:R-:W-:Y:S02]  /*01d0*/  @!P2 IMAD.WIDE.U32 R16, R19, 0x8, R6 ;  /* 0x000000081310a825 */ /* 0x002fe400078e0006 */
[----:B--2---:R0:W2:Y:S04]  /*01e0*/  @!P3 LDG.E.64.CONSTANT R6, desc[UR6][R10.64] ;  /* 0x000000060a06b981 */ /* 0x0040a8000c1e9b00 */
[----:B------:R-:W5:Y:S01]  /*01f0*/  @!P2 LDG.E.64.CONSTANT R16, desc[UR6][R16.64] ;  /* 0x000000061010a981 */ /* 0x000f62000c1e9b00 */
[----:B---3--:R-:W-:-:S06]  /*0200*/  @!P1 IMAD.WIDE.U32 R22, R23, 0x8, R4 ;  /* 0x0000000817169825 */ /* 0x008fcc00078e0004 */
[----:B------:R-:W3:Y:S01]  /*0210*/  @!P1 LDG.E.64.CONSTANT R22, desc[UR6][R22.64] ;  /* 0x0000000616169981 */ /* 0x000ee2000c1e9b00 */
[----:B----4-:R-:W-:-:S05]  /*0220*/  @!P0 IMAD.WIDE.U32 R12, R15, 0x8, R12 ;  /* 0x000000080f0c8825 */ /* 0x010fca00078e000c */
[----:B------:R-:W4:Y:S01]  /*0230*/  @!P0 LDG.E.64.CONSTANT R4, desc[UR6][R12.64] ;  /* 0x000000060c048981 */ /* 0x000f22000c1e9b00 */
[----:B------:R-:W1:Y:S01]  /*0240*/  S2UR UR5, SR_CgaCtaId ;  /* 0x00000000000579c3 */ /* 0x000e620000008800 */
[----:B------:R-:W-:Y:S01]  /*0250*/  UMOV UR4, 0x400 ;  /* 0x0000040000047882 */ /* 0x000fe20000000000 */
[----:B------:R-:W-:Y:S01]  /*0260*/  IMAD R14, R9, 0x20, R2 ;  /* 0x00000020090e7824 */ /* 0x000fe200078e0202 */
[----:B-1----:R-:W-:-:S06]  /*0270*/  ULEA UR4, UR5, UR4, 0x18 ;  /* 0x0000000405047291 */ /* 0x002fcc000f8ec0ff */
[----:B------:R-:W-:-:S05]  /*0280*/  LEA R9, R0, UR4, 0x3 ;  /* 0x0000000400097c11 */ /* 0x000fca000f8e18ff */
[----:B------:R-:W-:Y:S02]  /*0290*/  IMAD R15, R2, 0x108, R9 ;  /* 0x00000108020f7824 */ /* 0x000fe400078e0209 */
[C---:B------:R-:W-:Y:S01]  /*02a0*/  VIADD R20, R14.reuse, 0x8 ;  /* 0x000000080e147836 */ /* 0x040fe20000000000 */
[C---:B------:R-:W-:Y:S02]  /*02b0*/  IADD3 R18, PT, PT, R14.reuse, 0x10, RZ ;  /* 0x000000100e127810 */ /* 0x040fe40007ffe0ff */
[----:B------:R-:W-:Y:S02]  /*02c0*/  LEA R3, R3, R0, 0x5 ;  /* 0x0000000003037211 */ /* 0x000fe400078e28ff */
[----:B------:R-:W-:Y:S02]  /*02d0*/  ISETP.GE.U32.AND P5, PT, R14, UR9, PT ;  /* 0x000000090e007c0c */ /* 0x000fe4000bfa6070 */
[----:B------:R-:W-:Y:S02]  /*02e0*/  ISETP.GE.U32.AND P6, PT, R20, UR9, PT ;  /* 0x0000000914007c0c */ /* 0x000fe4000bfc6070 */
[----:B------:R-:W-:-:S02]  /*02f0*/  ISETP.GE.U32.AND P4, PT, R18, UR9, PT ;  /* 0x0000000912007c0c */ /* 0x000fc4000bf86070 */
[C---:B------:R-:W-:Y:S02]  /*0300*/  ISETP.GE.U32.OR P5, PT, R3.reuse, UR8, P5 ;  /* 0x0000000803007c0c */ /* 0x040fe4000afa6470 */
[C---:B------:R-:W-:Y:S01]  /*0310*/  ISETP.GE.U32.OR P6, PT, R3.reuse, UR8, P6 ;  /* 0x0000000803007c0c */ /* 0x040fe2000b7c6470 */
[----:B0-----:R-:W-:Y:S01]  /*0320*/  IMAD R11, R0, 0x100, R9 ;  /* 0x00000100000b7824 */ /* 0x001fe200078e0209 */
[----:B------:R-:W-:-:S04]  /*0330*/  ISETP.GE.U32.OR P4, PT, R3, UR8, P4 ;  /* 0x0000000803007c0c */ /* 0x000fc8000a786470 */
[----:B------:R-:W-:-:S05]  /*0340*/  LEA R2, R2, R11, 0x3 ;  /* 0x0000000b02027211 */ /* 0x000fca00078e18ff */
[----:B------:R-:W0:Y:S08]  /*0350*/  @!P5 LDC.64 R28, c[0x0][0x388] ;  /* 0x0000e200ff1cdb82 */ /* 0x000e300000000a00 */
[----:B------:R-:W1:Y:S08]  /*0360*/  @!P6 LDC.64 R26, c[0x0][0x388] ;  /* 0x0000e200ff1aeb82 */ /* 0x000e700000000a00 */
[----:B------:R-:W1:Y:S01]  /*0370*/  @!P4 LDC.64 R24, c[0x0][0x388] ;  /* 0x0000e200ff18cb82 */ /* 0x000e620000000a00 */
[----:B------:R-:W-:Y:S01]  /*0380*/  IADD3 R0, PT, PT, R14, 0x18, RZ ;  /* 0x000000180e007810 */ /* 0x000fe20007ffe0ff */
[----:B--2---:R-:W-:Y:S04]  /*0390*/  @!P3 STS.64 [R15+0x840], R6 ;  /* 0x000840060f00b388 */ /* 0x004fe80000000a00 */
[----:B-----5:R-:W-:Y:S04]  /*03a0*/  @!P2 STS.64 [R15+0x1080], R16 ;  /* 0x001080100f00a388 */ /* 0x020fe80000000a00 */
[----:B---3--:R-:W-:Y:S04]  /*03b0*/  @!P1 STS.64 [R15+0x18c0], R22 ;  /* 0x0018c0160f009388 */ /* 0x008fe80000000a00 */
[----:B----4-:R2:W-:Y:S01]  /*03c0*/  @!P0 STS.64 [R15], R4 ;  /* 0x000000040f008388 */ /* 0x0105e20000000a00 */
[----:B------:R-:W-:Y:S06]  /*03d0*/  BAR.SYNC.DEFER_BLOCKING 0x0 ;  /* 0x0000000000007b1d */ /* 0x000fec0000010000 */
[----:B------:R-:W3:Y:S04]  /*03e0*/  @!P5 LDS.64 R12, [R2] ;  /* 0x00000000020cd984 */ /* 0x000ee80000000a00 */
[----:B------:R-:W4:Y:S04]  /*03f0*/  @!P6 LDS.64 R10, [R2+0x40] ;  /* 0x00004000020ae984 */ /* 0x000f280000000a00 */
[----:B------:R-:W5:Y:S01]  /*0400*/  @!P4 LDS.64 R8, [R2+0x80] ;  /* 0x000080000208c984 */ /* 0x000f620000000a00 */
[----:B------:R-:W-:Y:S01]  /*0410*/  ISETP.GE.U32.AND P0, PT, R0, UR9, PT ;  /* 0x0000000900007c0c */ /* 0x000fe2000bf06070 */
[----:B--2---:R-:W-:-:S03]  /*0420*/  @!P5 IMAD R5, R14, UR8, R3 ;  /* 0x000000080e05dc24 */ /* 0x004fc6000f8e0203 */
[----:B------:R-:W-:Y:S01]  /*0430*/  ISETP.GE.U32.OR P0, PT, R3, UR8, P0 ;  /* 0x0000000803007c0c */ /* 0x000fe20008706470 */
[--C-:B------:R-:W-:Y:S02]  /*0440*/  @!P6 IMAD R7, R20, UR8, R3.reuse ;  /* 0x000000081407ec24 */ /* 0x100fe4000f8e0203 */
[----:B------:R-:W-:Y:S02]  /*0450*/  @!P4 IMAD R15, R18, UR8, R3 ;  /* 0x00000008120fcc24 */ /* 0x000fe4000f8e0203 */
[----:B0-----:R-:W-:-:S04]  /*0460*/  @!P5 IMAD.WIDE.U32 R28, R5, 0x8, R28 ;  /* 0x00000008051cd825 */ /* 0x001fc800078e001c */
[----:B-1----:R-:W-:-:S04]  /*0470*/  @!P6 IMAD.WIDE.U32 R26, R7, 0x8, R26 ;  /* 0x00000008071ae825 */ /* 0x002fc800078e001a */
[----:B------:R-:W-:Y:S01]  /*0480*/  @!P4 IMAD.WIDE.U32 R24, R15, 0x8, R24 ;  /* 0x000000080f18c825 */ /* 0x000fe200078e0018 */
[----:B---3--:R0:W-:Y:S04]  /*0490*/  @!P5 STG.E.64 desc[UR6][R28.64], R12 ;  /* 0x0000000c1c00d986 */ /* 0x0081e8000c101b06 */
[----:B----4-:R0:W-:Y:S04]  /*04a0*/  @!P6 STG.E.64 desc[UR6][R26.64], R10 ;  /* 0x0000000a1a00e986 */ /* 0x0101e8000c101b06 */
[----:B-----5:R0:W-:Y:S01]  /*04b0*/  @!P4 STG.E.64 desc[UR6][R24.64], R8 ;  /* 0x000000081800c986 */ /* 0x0201e2000c101b06 */
[----:B------:R-:W-:Y:S05]  /*04c0*/  @P0 EXIT ;  /* 0x000000000000094d */ /* 0x000fea0003800000 */
[----:B------:R-:W1:Y:S01]  /*04d0*/  LDS.64 R6, [R2+0xc0] ;  /* 0x0000c00002067984 */ /* 0x000e620000000a00 */
[----:B------:R-:W2:Y:S01]  /*04e0*/  LDC.64 R4, c[0x0][0x388] ;  /* 0x0000e200ff047b82 */ /* 0x000ea20000000a00 */
[----:B------:R-:W-:-:S04]  /*04f0*/  IMAD R3, R0, UR8, R3 ;  /* 0x0000000800037c24 */ /* 0x000fc8000f8e0203 */
[----:B--2---:R-:W-:-:S05]  /*0500*/  IMAD.WIDE.U32 R4, R3, 0x8, R4 ;  /* 0x0000000803047825 */ /* 0x004fca00078e0004 */
[----:B-1----:R-:W-:Y:S01]  /*0510*/  STG.E.64 desc[UR6][R4.64], R6 ;  /* 0x0000000604007986 */ /* 0x002fe2000c101b06 */
[----:B------:R-:W-:Y:S05]  /*0520*/  EXIT ;  /* 0x000000000000794d */ /* 0x000fea0003800000 */
.L_x_0:
[----:B------:R-:W-:-:S00]  /*0530*/  BRA `(.L_x_0) ;  /* 0xfffffffc00fc7947 */ /* 0x000fc0000383ffff */
[----:B------:R-:W-:-:S00]  /*0540*/  NOP ;  /* 0x0000000000007918 */ /* 0x000fc00000000000 */
        /* <DEDUP_REMOVED lines=11> */
.L_x_1:


//--------------------- .nv.shared.transpose      --------------------------
	.section	.nv.shared.transpose,"aw",@nobits
	.sectionflags	@""
	.align	8
.nv.shared.transpose:
	.zero		9472


//--------------------- .nv.shared.reserved.0     --------------------------
	.section	.nv.shared.reserved.0,"aw",@nobits
	.weak		__nv_reservedSMEM_offset_0_alias
	.size		__nv_reservedSMEM_offset_0_alias, 0, 64
	.other		__nv_reservedSMEM_offset_0_alias,@"STO_CUDA_RESERVED_SHARED STV_DEFAULT"
__nv_reservedSMEM_offset_0_alias:
	.zero		0
	.zero		64


//--------------------- .nv.constant0.transpose   --------------------------
	.section	.nv.constant0.transpose,"a",@progbits
	.sectionflags	@""
	.align	4
.nv.constant0.transpose:
	.zero		920


//--------------------- SYMBOLS --------------------------

	.type		.nv.reservedSmem.offset0,@object
	.size		.nv.reservedSmem.offset0,0x4
	.type		.nv.reservedSmem.cap,@object
	.size		.nv.reservedSmem.cap,0x4
